	.headerflags	@"EF_CUDA_TEXMODE_UNIFIED EF_CUDA_64BIT_ADDRESS EF_CUDA_ACCELERATORS EF_CUDA_SM90 EF_CUDA_VIRTUAL_SM(EF_CUDA_SM90)"
	.elftype	@"ET_EXEC"


//--------------------- .nv.info                  --------------------------
	.section	.nv.info,"",@"SHT_CUDA_INFO"
	.align	4


	//----- nvinfo : EIATTR_REGCOUNT
	.align		4
        /*0000*/ 	.byte	0x04, 0x2f
        /*0002*/ 	.short	(.L_1 - .L_0)
	.align		4
.L_0:
        /*0004*/ 	.word	index@(triton_poi_fused_cat_56)
        /*0008*/ 	.word	0x00000012


	//----- nvinfo : EIATTR_MIN_STACK_SIZE
	.align		4
.L_1:
        /*000c*/ 	.byte	0x04, 0x12
        /*000e*/ 	.short	(.L_3 - .L_2)
	.align		4
.L_2:
        /*0010*/ 	.word	index@(triton_poi_fused_cat_56)
        /*0014*/ 	.word	0x00000000


	//----- nvinfo : EIATTR_FRAME_SIZE
	.align		4
.L_3:
        /*0018*/ 	.byte	0x04, 0x11
        /*001a*/ 	.short	(.L_5 - .L_4)
	.align		4
.L_4:
        /*001c*/ 	.word	index@(triton_poi_fused_cat_56)
        /*0020*/ 	.word	0x00000000


	//----- nvinfo : EIATTR_MIN_STACK_SIZE
	.align		4
.L_5:
        /*0024*/ 	.byte	0x04, 0x12
        /*0026*/ 	.short	(.L_7 - .L_6)
	.align		4
.L_6:
        /*0028*/ 	.word	index@(triton_poi_fused_cat_56)
        /*002c*/ 	.word	0x00000000
.L_7:


//--------------------- .nv.info.triton_poi_fused_cat_56 --------------------------
	.section	.nv.info.triton_poi_fused_cat_56,"",@"SHT_CUDA_INFO"
	.sectionflags	@""
	.align	4


	//----- nvinfo : EIATTR_CUDA_API_VERSION
	.align		4
        /*0000*/ 	.byte	0x04, 0x37
        /*0002*/ 	.short	(.L_9 - .L_8)
.L_8:
        /*0004*/ 	.word	0x0000007c


	//----- nvinfo : EIATTR_KPARAM_INFO
	.align		4
.L_9:
        /*0008*/ 	.byte	0x04, 0x17
        /*000a*/ 	.short	(.L_11 - .L_10)
.L_10:
        /*000c*/ 	.word	0x00000000
        /*0010*/ 	.short	0x0004
        /*0012*/ 	.short	0x0020
        /*0014*/ 	.byte	0x00, 0xf0, 0x11, 0x00


	//----- nvinfo : EIATTR_KPARAM_INFO
	.align		4
.L_11:
        /*0018*/ 	.byte	0x04, 0x17
        /*001a*/ 	.short	(.L_13 - .L_12)
.L_12:
        /*001c*/ 	.word	0x00000000
        /*0020*/ 	.short	0x0003
        /*0022*/ 	.short	0x0018
        /*0024*/ 	.byte	0x00, 0xf4, 0x21, 0x00


	//----- nvinfo : EIATTR_KPARAM_INFO
	.align		4
.L_13:
        /*0028*/ 	.byte	0x04, 0x17
        /*002a*/ 	.short	(.L_15 - .L_14)
.L_14:
        /*002c*/ 	.word	0x00000000
        /*0030*/ 	.short	0x0002
        /*0032*/ 	.short	0x0010
        /*0034*/ 	.byte	0x00, 0xf4, 0x21, 0x00


	//----- nvinfo : EIATTR_KPARAM_INFO
	.align		4
.L_15:
        /*0038*/ 	.byte	0x04, 0x17
        /*003a*/ 	.short	(.L_17 - .L_16)
.L_16:
        /*003c*/ 	.word	0x00000000
        /*0040*/ 	.short	0x0001
        /*0042*/ 	.short	0x0008
        /*0044*/ 	.byte	0x00, 0xf4, 0x21, 0x00


	//----- nvinfo : EIATTR_KPARAM_INFO
	.align		4
.L_17:
        /*0048*/ 	.byte	0x04, 0x17
        /*004a*/ 	.short	(.L_19 - .L_18)
.L_18:
        /*004c*/ 	.word	0x00000000
        /*0050*/ 	.short	0x0000
        /*0052*/ 	.short	0x0000
        /*0054*/ 	.byte	0x00, 0xf4, 0x21, 0x00


	//----- nvinfo : EIATTR_SPARSE_MMA_MASK
	.align		4
.L_19:
        /*0058*/ 	.byte	0x03, 0x50
        /*005a*/ 	.short	0x0000


	//----- nvinfo : EIATTR_MAXREG_COUNT
	.align		4
        /*005c*/ 	.byte	0x03, 0x1b
        /*005e*/ 	.short	0x00ff


	//----- nvinfo : EIATTR_EXIT_INSTR_OFFSETS
	.align		4
        /*0060*/ 	.byte	0x04, 0x1c
        /*0062*/ 	.short	(.L_21 - .L_20)


	//   ....[0]....
.L_20:
        /*0064*/ 	.word	0x000001b0


	//   ....[1]....
        /*0068*/ 	.word	0x000001d0


	//----- nvinfo : EIATTR_REQNTID
	.align		4
.L_21:
        /*006c*/ 	.byte	0x04, 0x10
        /*006e*/ 	.short	(.L_23 - .L_22)
.L_22:
        /*0070*/ 	.word	0x00000080
        /*0074*/ 	.word	0x00000001
        /*0078*/ 	.word	0x00000001


	//----- nvinfo : EIATTR_CBANK_PARAM_SIZE
	.align		4
.L_23:
        /*007c*/ 	.byte	0x03, 0x19
        /*007e*/ 	.short	0x0024


	//----- nvinfo : EIATTR_PARAM_CBANK
	.align		4
        /*0080*/ 	.byte	0x04, 0x0a
        /*0082*/ 	.short	(.L_25 - .L_24)
	.align		4
.L_24:
        /*0084*/ 	.word	index@(.nv.constant0.triton_poi_fused_cat_56)
        /*0088*/ 	.short	0x0210
        /*008a*/ 	.short	0x0024


	//----- nvinfo : EIATTR_SW_WAR
	.align		4
.L_25:
        /*008c*/ 	.byte	0x04, 0x36
        /*008e*/ 	.short	(.L_27 - .L_26)
.L_26:
        /*0090*/ 	.word	0x00000008
.L_27:


//--------------------- .nv.callgraph             --------------------------
	.section	.nv.callgraph,"",@"SHT_CUDA_CALLGRAPH"
	.align	4
	.sectionentsize	8
	.align		4
        /*0000*/ 	.word	0x00000000
	.align		4
        /*0004*/ 	.word	0xffffffff
	.align		4
        /*0008*/ 	.word	0x00000000
	.align		4
        /*000c*/ 	.word	0xfffffffe
	.align		4
        /*0010*/ 	.word	0x00000000
	.align		4
        /*0014*/ 	.word	0xfffffffd
	.align		4
        /*0018*/ 	.word	0x00000000
	.align		4
        /*001c*/ 	.word	0xfffffffc


//--------------------- .text.triton_poi_fused_cat_56 --------------------------
	.section	.text.triton_poi_fused_cat_56,"ax",@progbits
	.align	128
        .global         triton_poi_fused_cat_56
        .type           triton_poi_fused_cat_56,@function
        .size           triton_poi_fused_cat_56,(.L_x_1 - triton_poi_fused_cat_56)
        .other          triton_poi_fused_cat_56,@"STO_CUDA_ENTRY STV_DEFAULT"
triton_poi_fused_cat_56:
.text.triton_poi_fused_cat_56:
[----:B------:R-:W0:Y:S01]  /*0000*/  LDC R1, c[0x0][0x28] ;  /* 0x00000a00ff017b82 */ /* 0x000e220000000800 */
[----:B------:R-:W1:Y:S07]  /*0010*/  S2R R0, SR_TID.X ;  /* 0x0000000000007919 */ /* 0x000e6e0000002100 */
[----:B------:R-:W2:Y:S01]  /*0020*/  LDC.64 R2, c[0x0][0x210] ;  /* 0x00008400ff027b82 */ /* 0x000ea20000000a00 */
[----:B------:R-:W-:Y:S01]  /*0030*/  HFMA2.MMA R13, -RZ, RZ, 0, 0 ;  /* 0x00000000ff0d7435 */ /* 0x000fe200000001ff */
[----:B------:R-:W-:Y:S01]  /*0040*/  ULDC.64 UR4, c[0x0][0x208] ;  /* 0x0000820000047ab9 */ /* 0x000fe20000000a00 */
[----:B------:R-:W3:Y:S05]  /*0050*/  S2R R11, SR_CTAID.X ;  /* 0x00000000000b7919 */ /* 0x000eea0000002500 */
[----:B------:R-:W4:Y:S08]  /*0060*/  LDC.64 R4, c[0x0][0x218] ;  /* 0x00008600ff047b82 */ /* 0x000f300000000a00 */
[----:B------:R-:W5:Y:S08]  /*0070*/  LDC.64 R6, c[0x0][0x220] ;  /* 0x00008800ff067b82 */ /* 0x000f700000000a00 */
[----:B------:R-:W4:Y:S01]  /*0080*/  LDC.64 R8, c[0x0][0x228] ;  /* 0x00008a00ff087b82 */ /* 0x000f220000000a00 */
[----:B-1----:R-:W-:-:S05]  /*0090*/  LOP3.LUT R0, R0, 0x7f, RZ, 0xc0, !PT ;  /* 0x0000007f00007812 */ /* 0x002fca00078ec0ff */
[----:B---3--:R-:W-:-:S04]  /*00a0*/  IMAD R11, R11, 0x80, R0 ;  /* 0x000000800b0b7824 */ /* 0x008fc800078e0200 */
[C---:B--2---:R-:W-:Y:S01]  /*00b0*/  IMAD.WIDE R2, R11.reuse, 0x4, R2 ;  /* 0x000000040b027825 */ /* 0x044fe200078e0202 */
[----:B------:R-:W-:-:S13]  /*00c0*/  ISETP.GE.AND P0, PT, R11, 0x800, PT ;  /* 0x000008000b00780c */ /* 0x000fda0003f06270 */
[----:B------:R4:W2:Y:S01]  /*00d0*/  @!P0 LDG.E R13, desc[UR4][R2.64] ;  /* 0x00000004020d8981 */ /* 0x0008a2000c1e1900 */
[----:B------:R-:W-:-:S04]  /*00e0*/  SHF.R.S32.HI R0, RZ, 0x1f, R11 ;  /* 0x0000001fff007819 */ /* 0x000fc8000001140b */
[----:B------:R-:W-:-:S04]  /*00f0*/  LEA.HI R0, R0, R11, RZ, 0x9 ;  /* 0x0000000b00007211 */ /* 0x000fc800078f48ff */
[----:B------:R-:W-:Y:S02]  /*0100*/  LOP3.LUT R10, R0, 0xfffffe00, RZ, 0xc0, !PT ;  /* 0xfffffe00000a7812 */ /* 0x000fe400078ec0ff */
[----:B------:R-:W-:-:S03]  /*0110*/  SHF.R.S32.HI R0, RZ, 0x9, R0 ;  /* 0x00000009ff007819 */ /* 0x000fc60000011400 */
[----:B------:R-:W-:-:S04]  /*0120*/  IMAD.IADD R11, R11, 0x1, -R10 ;  /* 0x000000010b0b7824 */ /* 0x000fc800078e0a0a */
[----:B------:R-:W-:-:S04]  /*0130*/  IMAD R11, R0, 0x3200, R11 ;  /* 0x00003200000b7824 */ /* 0x000fc800078e020b */
[----:B----4-:R-:W-:Y:S01]  /*0140*/  IMAD.WIDE R2, R11, 0x4, R4 ;  /* 0x000000040b027825 */ /* 0x010fe200078e0204 */
[----:B------:R-:W-:-:S05]  /*0150*/  IADD3 R15, R10, R11, RZ ;  /* 0x0000000b0a0f7210 */ /* 0x000fca0007ffe0ff */
[----:B-----5:R-:W-:-:S04]  /*0160*/  IMAD.WIDE R4, R15, 0x4, R6 ;  /* 0x000000040f047825 */ /* 0x020fc800078e0206 */
[----:B------:R-:W-:-:S04]  /*0170*/  IMAD.IADD R7, R10, 0x1, R15 ;  /* 0x000000010a077824 */ /* 0x000fc800078e020f */
[----:B0-----:R-:W-:Y:S01]  /*0180*/  IMAD.WIDE R6, R7, 0x4, R8 ;  /* 0x0000000407067825 */ /* 0x001fe200078e0208 */
[----:B--2---:R0:W-:Y:S04]  /*0190*/  @!P0 STG.E desc[UR4][R2.64], R13 ;  /* 0x0000000d02008986 */ /* 0x0041e8000c101904 */
[----:B------:R0:W-:Y:S02]  /*01a0*/  @!P0 STG.E desc[UR4][R4.64], R13 ;  /* 0x0000000d04008986 */ /* 0x0001e4000c101904 */
[----:B0-----:R-:W-:Y:S05]  /*01b0*/  @P0 EXIT ;  /* 0x000000000000094d */ /* 0x001fea0003800000 */
[----:B------:R-:W-:Y:S01]  /*01c0*/  STG.E desc[UR4][R6.64], R13 ;  /* 0x0000000d06007986 */ /* 0x000fe2000c101904 */
[----:B------:R-:W-:Y:S05]  /*01d0*/  EXIT ;  /* 0x000000000000794d */ /* 0x000fea0003800000 */
.L_x_0:
[----:B------:R-:W-:-:S00]  /*01e0*/  BRA `(.L_x_0) ;  /* 0xfffffffc00fc7947 */ /* 0x000fc0000383ffff */
[----:B------:R-:W-:-:S00]  /*01f0*/  NOP ;  /* 0x0000000000007918 */ /* 0x000fc00000000000 */
        /* <DEDUP_REMOVED lines=8> */
.L_x_1:


//--------------------- .nv.constant0.triton_poi_fused_cat_56 --------------------------
	.section	.nv.constant0.triton_poi_fused_cat_56,"a",@progbits
	.sectionflags	@""
	.align	4
.nv.constant0.triton_poi_fused_cat_56:
	.zero		564
